	.headerflags	@"EF_CUDA_TEXMODE_UNIFIED EF_CUDA_64BIT_ADDRESS EF_CUDA_ACCELERATORS EF_CUDA_SM90 EF_CUDA_VIRTUAL_SM(EF_CUDA_SM90)"
	.elftype	@"ET_EXEC"


//--------------------- .nv.info                  --------------------------
	.section	.nv.info,"",@"SHT_CUDA_INFO"
	.align	4


	//----- nvinfo : EIATTR_REGCOUNT
	.align		4
        /*0000*/ 	.byte	0x04, 0x2f
        /*0002*/ 	.short	(.L_1 - .L_0)
	.align		4
.L_0:
        /*0004*/ 	.word	index@(triton_poi_fused_clone_2)
        /*0008*/ 	.word	0x0000000e


	//----- nvinfo : EIATTR_MIN_STACK_SIZE
	.align		4
.L_1:
        /*000c*/ 	.byte	0x04, 0x12
        /*000e*/ 	.short	(.L_3 - .L_2)
	.align		4
.L_2:
        /*0010*/ 	.word	index@(triton_poi_fused_clone_2)
        /*0014*/ 	.word	0x00000000


	//----- nvinfo : EIATTR_FRAME_SIZE
	.align		4
.L_3:
        /*0018*/ 	.byte	0x04, 0x11
        /*001a*/ 	.short	(.L_5 - .L_4)
	.align		4
.L_4:
        /*001c*/ 	.word	index@(triton_poi_fused_clone_2)
        /*0020*/ 	.word	0x00000000


	//----- nvinfo : EIATTR_MIN_STACK_SIZE
	.align		4
.L_5:
        /*0024*/ 	.byte	0x04, 0x12
        /*0026*/ 	.short	(.L_7 - .L_6)
	.align		4
.L_6:
        /*0028*/ 	.word	index@(triton_poi_fused_clone_2)
        /*002c*/ 	.word	0x00000000
.L_7:


//--------------------- .nv.info.triton_poi_fused_clone_2 --------------------------
	.section	.nv.info.triton_poi_fused_clone_2,"",@"SHT_CUDA_INFO"
	.sectionflags	@""
	.align	4


	//----- nvinfo : EIATTR_CUDA_API_VERSION
	.align		4
        /*0000*/ 	.byte	0x04, 0x37
        /*0002*/ 	.short	(.L_9 - .L_8)
.L_8:
        /*0004*/ 	.word	0x0000007c


	//----- nvinfo : EIATTR_KPARAM_INFO
	.align		4
.L_9:
        /*0008*/ 	.byte	0x04, 0x17
        /*000a*/ 	.short	(.L_11 - .L_10)
.L_10:
        /*000c*/ 	.word	0x00000000
        /*0010*/ 	.short	0x0003
        /*0012*/ 	.short	0x0018
        /*0014*/ 	.byte	0x00, 0xf0, 0x11, 0x00


	//----- nvinfo : EIATTR_KPARAM_INFO
	.align		4
.L_11:
        /*0018*/ 	.byte	0x04, 0x17
        /*001a*/ 	.short	(.L_13 - .L_12)
.L_12:
        /*001c*/ 	.word	0x00000000
        /*0020*/ 	.short	0x0002
        /*0022*/ 	.short	0x0010
        /*0024*/ 	.byte	0x00, 0xf4, 0x21, 0x00


	//----- nvinfo : EIATTR_KPARAM_INFO
	.align		4
.L_13:
        /*0028*/ 	.byte	0x04, 0x17
        /*002a*/ 	.short	(.L_15 - .L_14)
.L_14:
        /*002c*/ 	.word	0x00000000
        /*0030*/ 	.short	0x0001
        /*0032*/ 	.short	0x0008
        /*0034*/ 	.byte	0x00, 0xf4, 0x21, 0x00


	//----- nvinfo : EIATTR_KPARAM_INFO
	.align		4
.L_15:
        /*0038*/ 	.byte	0x04, 0x17
        /*003a*/ 	.short	(.L_17 - .L_16)
.L_16:
        /*003c*/ 	.word	0x00000000
        /*0040*/ 	.short	0x0000
        /*0042*/ 	.short	0x0000
        /*0044*/ 	.byte	0x00, 0xf4, 0x21, 0x00


	//----- nvinfo : EIATTR_SPARSE_MMA_MASK
	.align		4
.L_17:
        /*0048*/ 	.byte	0x03, 0x50
        /*004a*/ 	.short	0x0000


	//----- nvinfo : EIATTR_MAXREG_COUNT
	.align		4
        /*004c*/ 	.byte	0x03, 0x1b
        /*004e*/ 	.short	0x00ff


	//----- nvinfo : EIATTR_EXIT_INSTR_OFFSETS
	.align		4
        /*0050*/ 	.byte	0x04, 0x1c
        /*0052*/ 	.short	(.L_19 - .L_18)


	//   ....[0]....
.L_18:
        /*0054*/ 	.word	0x00000210


	//   ....[1]....
        /*0058*/ 	.word	0x00000230


	//----- nvinfo : EIATTR_REQNTID
	.align		4
.L_19:
        /*005c*/ 	.byte	0x04, 0x10
        /*005e*/ 	.short	(.L_21 - .L_20)
.L_20:
        /*0060*/ 	.word	0x00000080
        /*0064*/ 	.word	0x00000001
        /*0068*/ 	.word	0x00000001


	//----- nvinfo : EIATTR_CBANK_PARAM_SIZE
	.align		4
.L_21:
        /*006c*/ 	.byte	0x03, 0x19
        /*006e*/ 	.short	0x001c


	//----- nvinfo : EIATTR_PARAM_CBANK
	.align		4
        /*0070*/ 	.byte	0x04, 0x0a
        /*0072*/ 	.short	(.L_23 - .L_22)
	.align		4
.L_22:
        /*0074*/ 	.word	index@(.nv.constant0.triton_poi_fused_clone_2)
        /*0078*/ 	.short	0x0210
        /*007a*/ 	.short	0x001c


	//----- nvinfo : EIATTR_SW_WAR
	.align		4
.L_23:
        /*007c*/ 	.byte	0x04, 0x36
        /*007e*/ 	.short	(.L_25 - .L_24)
.L_24:
        /*0080*/ 	.word	0x00000008
.L_25:


//--------------------- .nv.callgraph             --------------------------
	.section	.nv.callgraph,"",@"SHT_CUDA_CALLGRAPH"
	.align	4
	.sectionentsize	8
	.align		4
        /*0000*/ 	.word	0x00000000
	.align		4
        /*0004*/ 	.word	0xffffffff
	.align		4
        /*0008*/ 	.word	0x00000000
	.align		4
        /*000c*/ 	.word	0xfffffffe
	.align		4
        /*0010*/ 	.word	0x00000000
	.align		4
        /*0014*/ 	.word	0xfffffffd
	.align		4
        /*0018*/ 	.word	0x00000000
	.align		4
        /*001c*/ 	.word	0xfffffffc


//--------------------- .text.triton_poi_fused_clone_2 --------------------------
	.section	.text.triton_poi_fused_clone_2,"ax",@progbits
	.align	128
        .global         triton_poi_fused_clone_2
        .type           triton_poi_fused_clone_2,@function
        .size           triton_poi_fused_clone_2,(.L_x_1 - triton_poi_fused_clone_2)
        .other          triton_poi_fused_clone_2,@"STO_CUDA_ENTRY STV_DEFAULT"
triton_poi_fused_clone_2:
.text.triton_poi_fused_clone_2:
[----:B------:R-:W0:Y:S02]  /*0000*/  LDC R1, c[0x0][0x28] ;  /* 0x00000a00ff017b82 */ /* 0x000e240000000800 */
[----:B------:R-:W1:Y:S01]  /*0010*/  S2R R0, SR_TID.X ;  /* 0x0000000000007919 */ /* 0x000e620000002100 */
[----:B------:R-:W2:Y:S01]  /*0020*/  LDC.64 R4, c[0x0][0x218] ;  /* 0x00008600ff047b82 */ /* 0x000ea20000000a00 */
[----:B------:R-:W-:Y:S01]  /*0030*/  ULDC.64 UR4, c[0x0][0x208] ;  /* 0x0000820000047ab9 */ /* 0x000fe20000000a00 */
[----:B------:R-:W3:Y:S01]  /*0040*/  S2R R3, SR_CTAID.X ;  /* 0x0000000000037919 */ /* 0x000ee20000002500 */
[----:B-1----:R-:W-:Y:S02]  /*0050*/  LOP3.LUT R0, R0, 0x7f, RZ, 0xc0, !PT ;  /* 0x0000007f00007812 */ /* 0x002fe400078ec0ff */
[----:B---3--:R-:W-:-:S03]  /*0060*/  SHF.R.S32.HI R8, RZ, 0x18, R3 ;  /* 0x00000018ff087819 */ /* 0x008fc60000011403 */
[----:B------:R-:W-:Y:S02]  /*0070*/  IMAD R9, R3, 0x80, R0 ;  /* 0x0000008003097824 */ /* 0x000fe400078e0200 */
[----:B------:R-:W1:Y:S01]  /*0080*/  LDC.64 R2, c[0x0][0x210] ;  /* 0x00008400ff027b82 */ /* 0x000e620000000a00 */
[----:B------:R-:W-:Y:S02]  /*0090*/  SGXT R8, R8, 0x1 ;  /* 0x000000010808781a */ /* 0x000fe40000000200 */
[----:B------:R-:W-:Y:S02]  /*00a0*/  SHF.R.S32.HI R0, RZ, 0x1f, R9 ;  /* 0x0000001fff007819 */ /* 0x000fe40000011409 */
[-C--:B------:R-:W-:Y:S02]  /*00b0*/  LEA.HI R8, R8, R9.reuse, RZ, 0x8 ;  /* 0x0000000908087211 */ /* 0x080fe400078f40ff */
[----:B------:R-:W-:Y:S02]  /*00c0*/  LEA.HI R0, R0, R9, RZ, 0x2 ;  /* 0x0000000900007211 */ /* 0x000fe400078f10ff */
[----:B------:R-:W-:-:S02]  /*00d0*/  SHF.R.S32.HI R11, RZ, 0x8, R8 ;  /* 0x00000008ff0b7819 */ /* 0x000fc40000011408 */
[--C-:B------:R-:W-:Y:S02]  /*00e0*/  SHF.R.S32.HI R6, RZ, 0x2, R0.reuse ;  /* 0x00000002ff067819 */ /* 0x100fe40000011400 */
[----:B------:R-:W-:Y:S02]  /*00f0*/  SHF.R.S32.HI R7, RZ, 0x1f, R0 ;  /* 0x0000001fff077819 */ /* 0x000fe40000011400 */
[----:B------:R-:W-:Y:S02]  /*0100*/  LOP3.LUT R0, R0, 0xfffffffc, RZ, 0xc0, !PT ;  /* 0xfffffffc00007812 */ /* 0x000fe400078ec0ff */
[----:B------:R-:W-:Y:S02]  /*0110*/  LEA.HI R7, R7, R6, RZ, 0x6 ;  /* 0x0000000607077211 */ /* 0x000fe400078f30ff */
[C---:B------:R-:W-:Y:S01]  /*0120*/  ISETP.GE.AND P0, PT, R9.reuse, 0x300, PT ;  /* 0x000003000900780c */ /* 0x040fe20003f06270 */
[----:B------:R-:W-:Y:S01]  /*0130*/  IMAD.IADD R0, R9, 0x1, -R0 ;  /* 0x0000000109007824 */ /* 0x000fe200078e0a00 */
[----:B------:R-:W-:-:S03]  /*0140*/  LOP3.LUT R7, R7, 0xffffffc0, RZ, 0xc0, !PT ;  /* 0xffffffc007077812 */ /* 0x000fc600078ec0ff */
[----:B------:R-:W-:Y:S02]  /*0150*/  IMAD R0, R11, 0x4, R0 ;  /* 0x000000040b007824 */ /* 0x000fe400078e0200 */
[----:B------:R-:W-:Y:S02]  /*0160*/  IMAD.IADD R7, R6, 0x1, -R7 ;  /* 0x0000000106077824 */ /* 0x000fe400078e0a07 */
[----:B--2---:R-:W-:-:S04]  /*0170*/  IMAD.WIDE R4, R0, 0x4, R4 ;  /* 0x0000000400047825 */ /* 0x004fc800078e0204 */
[----:B------:R-:W-:Y:S02]  /*0180*/  IMAD R7, R7, 0xc, R0 ;  /* 0x0000000c07077824 */ /* 0x000fe400078e0200 */
[----:B------:R-:W-:Y:S02]  /*0190*/  IMAD.MOV.U32 R11, RZ, RZ, RZ ;  /* 0x000000ffff0b7224 */ /* 0x000fe400078e00ff */
[----:B------:R-:W-:Y:S02]  /*01a0*/  IMAD.MOV.U32 R0, RZ, RZ, RZ ;  /* 0x000000ffff007224 */ /* 0x000fe400078e00ff */
[----:B-1----:R-:W-:Y:S02]  /*01b0*/  IMAD.WIDE R2, R7, 0x4, R2 ;  /* 0x0000000407027825 */ /* 0x002fe400078e0202 */
[----:B------:R-:W2:Y:S01]  /*01c0*/  @!P0 LDG.E.EL R11, desc[UR4][R4.64] ;  /* 0x00000004040b8981 */ /* 0x000ea2000c2e1900 */
[----:B------:R-:W1:Y:S03]  /*01d0*/  LDC.64 R6, c[0x0][0x220] ;  /* 0x00008800ff067b82 */ /* 0x000e660000000a00 */
[----:B------:R-:W2:Y:S01]  /*01e0*/  @!P0 LDG.E R0, desc[UR4][R2.64] ;  /* 0x0000000402008981 */ /* 0x000ea2000c1e1900 */
[----:B-1----:R-:W-:-:S04]  /*01f0*/  IMAD.WIDE R6, R9, 0x4, R6 ;  /* 0x0000000409067825 */ /* 0x002fc800078e0206 */
[----:B--2---:R-:W-:Y:S01]  /*0200*/  FADD R11, R11, R0 ;  /* 0x000000000b0b7221 */ /* 0x004fe20000000000 */
[----:B------:R-:W-:Y:S06]  /*0210*/  @P0 EXIT ;  /* 0x000000000000094d */ /* 0x000fec0003800000 */
[----:B------:R-:W-:Y:S01]  /*0220*/  STG.E desc[UR4][R6.64], R11 ;  /* 0x0000000b06007986 */ /* 0x000fe2000c101904 */
[----:B------:R-:W-:Y:S05]  /*0230*/  EXIT ;  /* 0x000000000000794d */ /* 0x000fea0003800000 */
.L_x_0:
[----:B------:R-:W-:-:S00]  /*0240*/  BRA `(.L_x_0) ;  /* 0xfffffffc00fc7947 */ /* 0x000fc0000383ffff */
[----:B------:R-:W-:-:S00]  /*0250*/  NOP ;  /* 0x0000000000007918 */ /* 0x000fc00000000000 */
        /* <DEDUP_REMOVED lines=10> */
.L_x_1:


//--------------------- .nv.constant0.triton_poi_fused_clone_2 --------------------------
	.section	.nv.constant0.triton_poi_fused_clone_2,"a",@progbits
	.sectionflags	@""
	.align	4
.nv.constant0.triton_poi_fused_clone_2:
	.zero		556
